//
// Generated by NVIDIA NVVM Compiler
//
// Compiler Build ID: CL-36424714
// Cuda compilation tools, release 13.0, V13.0.88
// Based on NVVM 20.0.0
//

.version 9.0
.target sm_100
.address_size 64

	// .globl	simple_mul

.visible .entry simple_mul(
	.param .u64 .ptr .align 1 simple_mul_param_0,
	.param .u64 .ptr .align 1 simple_mul_param_1,
	.param .u64 .ptr .align 1 simple_mul_param_2,
	.param .u32 simple_mul_param_3
)
{
	.reg .pred 	%p<2>;
	.reg .b32 	%r<6>;
	.reg .b32 	%f<4>;
	.reg .b64 	%rd<11>;

	ld.param.u64 	%rd1, [simple_mul_param_0];
	ld.param.u64 	%rd2, [simple_mul_param_1];
	ld.param.u64 	%rd3, [simple_mul_param_2];
	ld.param.u32 	%r2, [simple_mul_param_3];
	mov.u32 	%r3, %ntid.x;
	mov.u32 	%r4, %ctaid.x;
	mov.u32 	%r5, %tid.x;
	mad.lo.s32 	%r1, %r3, %r4, %r5;
	setp.ge.s32 	%p1, %r1, %r2;
	@%p1 bra 	$L__BB0_2;
	cvta.to.global.u64 	%rd4, %rd1;
	cvta.to.global.u64 	%rd5, %rd2;
	cvta.to.global.u64 	%rd6, %rd3;
	mul.wide.s32 	%rd7, %r1, 4;
	add.s64 	%rd8, %rd4, %rd7;
	ld.global.nc.f32 	%f1, [%rd8];
	add.s64 	%rd9, %rd5, %rd7;
	ld.global.nc.f32 	%f2, [%rd9];
	mul.f32 	%f3, %f1, %f2;
	add.s64 	%rd10, %rd6, %rd7;
	st.global.f32 	[%rd10], %f3;
$L__BB0_2:
	ret;

}
	// .globl	simple_mul_inplace
.visible .entry simple_mul_inplace(
	.param .u64 .ptr .align 1 simple_mul_inplace_param_0,
	.param .u64 .ptr .align 1 simple_mul_inplace_param_1,
	.param .u32 simple_mul_inplace_param_2
)
{
	.reg .pred 	%p<2>;
	.reg .b32 	%r<6>;
	.reg .b32 	%f<4>;
	.reg .b64 	%rd<8>;

	ld.param.u64 	%rd1, [simple_mul_inplace_param_0];
	ld.param.u64 	%rd2, [simple_mul_inplace_param_1];
	ld.param.u32 	%r2, [simple_mul_inplace_param_2];
	mov.u32 	%r3, %ntid.x;
	mov.u32 	%r4, %ctaid.x;
	mov.u32 	%r5, %tid.x;
	mad.lo.s32 	%r1, %r3, %r4, %r5;
	setp.ge.s32 	%p1, %r1, %r2;
	@%p1 bra 	$L__BB1_2;
	cvta.to.global.u64 	%rd3, %rd1;
	cvta.to.global.u64 	%rd4, %rd2;
	mul.wide.s32 	%rd5, %r1, 4;
	add.s64 	%rd6, %rd3, %rd5;
	ld.global.nc.f32 	%f1, [%rd6];
	add.s64 	%rd7, %rd4, %rd5;
	ld.global.f32 	%f2, [%rd7];
	mul.f32 	%f3, %f1, %f2;
	st.global.f32 	[%rd7], %f3;
$L__BB1_2:
	ret;

}


// ===== COMPILED SASS (sm_100) =====

	.target	sm_100

	.elftype	@"ET_EXEC"


//--------------------- .note.nv.tkinfo           --------------------------
	.section	.note.nv.tkinfo,"",@"SHT_NOTE"
	.sectionflags	@"SHF_NOTE_NV_TKINFO"
	.tkinfo
        /*0018*/ 	.word	0x00000002
        /*0030*/ 	.string	""
        /*0030*/ 	.string	"ptxas"
        /*0030*/ 	.string	"Cuda compilation tools, release 13.0, V13.0.88"
        /*0030*/ 	.string	"Build cuda_13.0.r13.0/compiler.36424714_0"
        /*0030*/ 	.string	"-arch sm_100 -m 64 "



//--------------------- .note.nv.cuinfo           --------------------------
	.section	.note.nv.cuinfo,"",@"SHT_NOTE"
	.sectionflags	@"SHF_NOTE_NV_CUINFO"
        /*0018*/ 	.short	0x0002
        /*001a*/ 	.short	0x0064
        /*001c*/ 	.short	0x0082
	.zero		2


//--------------------- .nv.info                  --------------------------
	.section	.nv.info,"",@"SHT_CUDA_INFO"
	.align	4


	//----- nvinfo : EIATTR_REGCOUNT
	.align		4
        /*0000*/ 	.byte	0x04, 0x2f
        /*0002*/ 	.short	(.L_1 - .L_0)
	.align		4
.L_0:
        /*0004*/ 	.word	index@(simple_mul)
        /*0008*/ 	.word	0x0000000c


	//----- nvinfo : EIATTR_FRAME_SIZE
	.align		4
.L_1:
        /*000c*/ 	.byte	0x04, 0x11
        /*000e*/ 	.short	(.L_3 - .L_2)
	.align		4
.L_2:
        /*0010*/ 	.word	index@(simple_mul)
        /*0014*/ 	.word	0x00000000


	//----- nvinfo : EIATTR_REGCOUNT
	.align		4
.L_3:
        /*0018*/ 	.byte	0x04, 0x2f
        /*001a*/ 	.short	(.L_5 - .L_4)
	.align		4
.L_4:
        /*001c*/ 	.word	index@(simple_mul_inplace)
        /*0020*/ 	.word	0x0000000a


	//----- nvinfo : EIATTR_FRAME_SIZE
	.align		4
.L_5:
        /*0024*/ 	.byte	0x04, 0x11
        /*0026*/ 	.short	(.L_7 - .L_6)
	.align		4
.L_6:
        /*0028*/ 	.word	index@(simple_mul_inplace)
        /*002c*/ 	.word	0x00000000


	//----- nvinfo : EIATTR_MIN_STACK_SIZE
	.align		4
.L_7:
        /*0030*/ 	.byte	0x04, 0x12
        /*0032*/ 	.short	(.L_9 - .L_8)
	.align		4
.L_8:
        /*0034*/ 	.word	index@(simple_mul_inplace)
        /*0038*/ 	.word	0x00000000


	//----- nvinfo : EIATTR_MIN_STACK_SIZE
	.align		4
.L_9:
        /*003c*/ 	.byte	0x04, 0x12
        /*003e*/ 	.short	(.L_11 - .L_10)
	.align		4
.L_10:
        /*0040*/ 	.word	index@(simple_mul)
        /*0044*/ 	.word	0x00000000
.L_11:


//--------------------- .nv.compat                --------------------------
	.section	.nv.compat,"",@"SHT_CUDA_COMPAT_INFO"
	.align	4
        /*0000*/ 	.byte	0x02, 0x09, 0x00, 0x00, 0x02, 0x02, 0x01, 0x00, 0x02, 0x05, 0x05, 0x00, 0x03, 0x07, 0x01, 0x01
        /*0010*/ 	.byte	0x02, 0x03, 0x00, 0x00, 0x02, 0x06, 0x01, 0x00, 0x04, 0x0b, 0x08, 0x00, 0x09, 0x00, 0x00, 0x00
        /*0020*/ 	.byte	0x00, 0x00, 0x00, 0x00


//--------------------- .nv.info.simple_mul_inplace --------------------------
	.section	.nv.info.simple_mul_inplace,"",@"SHT_CUDA_INFO"
	.sectionflags	@""
	.align	4


	//----- nvinfo : EIATTR_CUDA_API_VERSION
	.align		4
        /*0000*/ 	.byte	0x04, 0x37
        /*0002*/ 	.short	(.L_13 - .L_12)
.L_12:
        /*0004*/ 	.word	0x00000082


	//----- nvinfo : EIATTR_KPARAM_INFO
	.align		4
.L_13:
        /*0008*/ 	.byte	0x04, 0x17
        /*000a*/ 	.short	(.L_15 - .L_14)
.L_14:
        /*000c*/ 	.word	0x00000000
        /*0010*/ 	.short	0x0002
        /*0012*/ 	.short	0x0010
        /*0014*/ 	.byte	0x00, 0xf0, 0x11, 0x00


	//----- nvinfo : EIATTR_KPARAM_INFO
	.align		4
.L_15:
        /*0018*/ 	.byte	0x04, 0x17
        /*001a*/ 	.short	(.L_17 - .L_16)
.L_16:
        /*001c*/ 	.word	0x00000000
        /*0020*/ 	.short	0x0001
        /*0022*/ 	.short	0x0008
        /*0024*/ 	.byte	0x00, 0xf5, 0x21, 0x00


	//----- nvinfo : EIATTR_KPARAM_INFO
	.align		4
.L_17:
        /*0028*/ 	.byte	0x04, 0x17
        /*002a*/ 	.short	(.L_19 - .L_18)
.L_18:
        /*002c*/ 	.word	0x00000000
        /*0030*/ 	.short	0x0000
        /*0032*/ 	.short	0x0000
        /*0034*/ 	.byte	0x00, 0xf5, 0x21, 0x00


	//----- nvinfo : EIATTR_SPARSE_MMA_MASK
	.align		4
.L_19:
        /*0038*/ 	.byte	0x03, 0x50
        /*003a*/ 	.short	0x0000


	//----- nvinfo : EIATTR_MAXREG_COUNT
	.align		4
        /*003c*/ 	.byte	0x03, 0x1b
        /*003e*/ 	.short	0x00ff


	//----- nvinfo : EIATTR_MERCURY_ISA_VERSION
	.align		4
        /*0040*/ 	.byte	0x03, 0x5f
        /*0042*/ 	.short	0x0101


	//----- nvinfo : EIATTR_VRC_CTA_INIT_COUNT
	.align		4
        /*0044*/ 	.byte	0x02, 0x4a
	.zero		1
	.zero		1


	//----- nvinfo : EIATTR_EXIT_INSTR_OFFSETS
	.align		4
        /*0048*/ 	.byte	0x04, 0x1c
        /*004a*/ 	.short	(.L_21 - .L_20)


	//   ....[0]....
.L_20:
        /*004c*/ 	.word	0x00000070


	//   ....[1]....
        /*0050*/ 	.word	0x00000110


	//----- nvinfo : EIATTR_CBANK_PARAM_SIZE
	.align		4
.L_21:
        /*0054*/ 	.byte	0x03, 0x19
        /*0056*/ 	.short	0x0014


	//----- nvinfo : EIATTR_PARAM_CBANK
	.align		4
        /*0058*/ 	.byte	0x04, 0x0a
        /*005a*/ 	.short	(.L_23 - .L_22)
	.align		4
.L_22:
        /*005c*/ 	.word	index@(.nv.constant0.simple_mul_inplace)
        /*0060*/ 	.short	0x0380
        /*0062*/ 	.short	0x0014


	//----- nvinfo : EIATTR_SW_WAR
	.align		4
.L_23:
        /*0064*/ 	.byte	0x04, 0x36
        /*0066*/ 	.short	(.L_25 - .L_24)
.L_24:
        /*0068*/ 	.word	0x00000008
.L_25:


//--------------------- .nv.info.simple_mul       --------------------------
	.section	.nv.info.simple_mul,"",@"SHT_CUDA_INFO"
	.sectionflags	@""
	.align	4


	//----- nvinfo : EIATTR_CUDA_API_VERSION
	.align		4
        /*0000*/ 	.byte	0x04, 0x37
        /*0002*/ 	.short	(.L_27 - .L_26)
.L_26:
        /*0004*/ 	.word	0x00000082


	//----- nvinfo : EIATTR_KPARAM_INFO
	.align		4
.L_27:
        /*0008*/ 	.byte	0x04, 0x17
        /*000a*/ 	.short	(.L_29 - .L_28)
.L_28:
        /*000c*/ 	.word	0x00000000
        /*0010*/ 	.short	0x0003
        /*0012*/ 	.short	0x0018
        /*0014*/ 	.byte	0x00, 0xf0, 0x11, 0x00


	//----- nvinfo : EIATTR_KPARAM_INFO
	.align		4
.L_29:
        /*0018*/ 	.byte	0x04, 0x17
        /*001a*/ 	.short	(.L_31 - .L_30)
.L_30:
        /*001c*/ 	.word	0x00000000
        /*0020*/ 	.short	0x0002
        /*0022*/ 	.short	0x0010
        /*0024*/ 	.byte	0x00, 0xf5, 0x21, 0x00


	//----- nvinfo : EIATTR_KPARAM_INFO
	.align		4
.L_31:
        /*0028*/ 	.byte	0x04, 0x17
        /*002a*/ 	.short	(.L_33 - .L_32)
.L_32:
        /*002c*/ 	.word	0x00000000
        /*0030*/ 	.short	0x0001
        /*0032*/ 	.short	0x0008
        /*0034*/ 	.byte	0x00, 0xf5, 0x21, 0x00


	//----- nvinfo : EIATTR_KPARAM_INFO
	.align		4
.L_33:
        /*0038*/ 	.byte	0x04, 0x17
        /*003a*/ 	.short	(.L_35 - .L_34)
.L_34:
        /*003c*/ 	.word	0x00000000
        /*0040*/ 	.short	0x0000
        /*0042*/ 	.short	0x0000
        /*0044*/ 	.byte	0x00, 0xf5, 0x21, 0x00


	//----- nvinfo : EIATTR_SPARSE_MMA_MASK
	.align		4
.L_35:
        /*0048*/ 	.byte	0x03, 0x50
        /*004a*/ 	.short	0x0000


	//----- nvinfo : EIATTR_MAXREG_COUNT
	.align		4
        /*004c*/ 	.byte	0x03, 0x1b
        /*004e*/ 	.short	0x00ff


	//----- nvinfo : EIATTR_MERCURY_ISA_VERSION
	.align		4
        /*0050*/ 	.byte	0x03, 0x5f
        /*0052*/ 	.short	0x0101


	//----- nvinfo : EIATTR_VRC_CTA_INIT_COUNT
	.align		4
        /*0054*/ 	.byte	0x02, 0x4a
	.zero		1
	.zero		1


	//----- nvinfo : EIATTR_EXIT_INSTR_OFFSETS
	.align		4
        /*0058*/ 	.byte	0x04, 0x1c
        /*005a*/ 	.short	(.L_37 - .L_36)


	//   ....[0]....
.L_36:
        /*005c*/ 	.word	0x00000070


	//   ....[1]....
        /*0060*/ 	.word	0x00000130


	//----- nvinfo : EIATTR_CBANK_PARAM_SIZE
	.align		4
.L_37:
        /*0064*/ 	.byte	0x03, 0x19
        /*0066*/ 	.short	0x001c


	//----- nvinfo : EIATTR_PARAM_CBANK
	.align		4
        /*0068*/ 	.byte	0x04, 0x0a
        /*006a*/ 	.short	(.L_39 - .L_38)
	.align		4
.L_38:
        /*006c*/ 	.word	index@(.nv.constant0.simple_mul)
        /*0070*/ 	.short	0x0380
        /*0072*/ 	.short	0x001c


	//----- nvinfo : EIATTR_SW_WAR
	.align		4
.L_39:
        /*0074*/ 	.byte	0x04, 0x36
        /*0076*/ 	.short	(.L_41 - .L_40)
.L_40:
        /*0078*/ 	.word	0x00000008
.L_41:


//--------------------- .nv.callgraph             --------------------------
	.section	.nv.callgraph,"",@"SHT_CUDA_CALLGRAPH"
	.align	4
	.sectionentsize	8
	.align		4
        /*0000*/ 	.word	0x00000000
	.align		4
        /*0004*/ 	.word	0xffffffff
	.align		4
        /*0008*/ 	.word	0x00000000
	.align		4
        /*000c*/ 	.word	0xfffffffe
	.align		4
        /*0010*/ 	.word	0x00000000
	.align		4
        /*0014*/ 	.word	0xfffffffd
	.align		4
        /*0018*/ 	.word	0x00000000
	.align		4
        /*001c*/ 	.word	0xfffffffc


//--------------------- .text.simple_mul_inplace  --------------------------
	.section	.text.simple_mul_inplace,"ax",@progbits
	.align	128
        .global         simple_mul_inplace
        .type           simple_mul_inplace,@function
        .size           simple_mul_inplace,(.L_x_2 - simple_mul_inplace)
        .other          simple_mul_inplace,@"STO_CUDA_ENTRY STV_DEFAULT"
simple_mul_inplace:
.text.simple_mul_inplace:
[----:B------:R-:W-:Y:S01]  /*0000*/  LDC R1, c[0x0][0x37c] ;  /* 0x0000df00ff017b82 */ /* 0x000fe20000000800 */
[----:B------:R-:W0:Y:S01]  /*0010*/  S2R R7, SR_CTAID.X ;  /* 0x0000000000077919 */ /* 0x000e220000002500 */
[----:B------:R-:W0:Y:S01]  /*0020*/  LDCU UR4, c[0x0][0x360] ;  /* 0x00006c00ff0477ac */ /* 0x000e220008000800 */
[----:B------:R-:W0:Y:S01]  /*0030*/  S2R R0, SR_TID.X ;  /* 0x0000000000007919 */ /* 0x000e220000002100 */
[----:B------:R-:W1:Y:S01]  /*0040*/  LDCU UR5, c[0x0][0x390] ;  /* 0x00007200ff0577ac */ /* 0x000e620008000800 */
[----:B0-----:R-:W-:-:S05]  /*0050*/  IMAD R7, R7, UR4, R0 ;  /* 0x0000000407077c24 */ /* 0x001fca000f8e0200 */
[----:B-1----:R-:W-:-:S13]  /*0060*/  ISETP.GE.AND P0, PT, R7, UR5, PT ;  /* 0x0000000507007c0c */ /* 0x002fda000bf06270 */
[----:B------:R-:W-:Y:S05]  /*0070*/  @P0 EXIT ;  /* 0x000000000000094d */ /* 0x000fea0003800000 */
[----:B------:R-:W0:Y:S01]  /*0080*/  LDC.64 R2, c[0x0][0x380] ;  /* 0x0000e000ff027b82 */ /* 0x000e220000000a00 */
[----:B------:R-:W1:Y:S07]  /*0090*/  LDCU.64 UR4, c[0x0][0x358] ;  /* 0x00006b00ff0477ac */ /* 0x000e6e0008000a00 */
[----:B------:R-:W2:Y:S01]  /*00a0*/  LDC.64 R4, c[0x0][0x388] ;  /* 0x0000e200ff047b82 */ /* 0x000ea20000000a00 */
[----:B0-----:R-:W-:-:S06]  /*00b0*/  IMAD.WIDE R2, R7, 0x4, R2 ;  /* 0x0000000407027825 */ /* 0x001fcc00078e0202 */
[----:B-1----:R-:W3:Y:S01]  /*00c0*/  LDG.E.CONSTANT R2, desc[UR4][R2.64] ;  /* 0x0000000402027981 */ /* 0x002ee2000c1e9900 */
[----:B--2---:R-:W-:-:S05]  /*00d0*/  IMAD.WIDE R4, R7, 0x4, R4 ;  /* 0x0000000407047825 */ /* 0x004fca00078e0204 */
[----:B------:R-:W3:Y:S02]  /*00e0*/  LDG.E R7, desc[UR4][R4.64] ;  /* 0x0000000404077981 */ /* 0x000ee4000c1e1900 */
[----:B---3--:R-:W-:-:S05]  /*00f0*/  FMUL R7, R2, R7 ;  /* 0x0000000702077220 */ /* 0x008fca0000400000 */
[----:B------:R-:W-:Y:S01]  /*0100*/  STG.E desc[UR4][R4.64], R7 ;  /* 0x0000000704007986 */ /* 0x000fe2000c101904 */
[----:B------:R-:W-:Y:S05]  /*0110*/  EXIT ;  /* 0x000000000000794d */ /* 0x000fea0003800000 */
.L_x_0:
[----:B------:R-:W-:-:S00]  /*0120*/  BRA `(.L_x_0) ;  /* 0xfffffffc00fc7947 */ /* 0x000fc0000383ffff */
[----:B------:R-:W-:-:S00]  /*0130*/  NOP ;  /* 0x0000000000007918 */ /* 0x000fc00000000000 */
        /* <DEDUP_REMOVED lines=12> */
.L_x_2:


//--------------------- .text.simple_mul          --------------------------
	.section	.text.simple_mul,"ax",@progbits
	.align	128
        .global         simple_mul
        .type           simple_mul,@function
        .size           simple_mul,(.L_x_3 - simple_mul)
        .other          simple_mul,@"STO_CUDA_ENTRY STV_DEFAULT"
simple_mul:
.text.simple_mul:
        /* <DEDUP_REMOVED lines=10> */
[----:B------:R-:W2:Y:S08]  /*00a0*/  LDC.64 R4, c[0x0][0x388] ;  /* 0x0000e200ff047b82 */ /* 0x000eb00000000a00 */
[----:B------:R-:W3:Y:S01]  /*00b0*/  LDC.64 R6, c[0x0][0x390] ;  /* 0x0000e400ff067b82 */ /* 0x000ee20000000a00 */
[----:B0-----:R-:W-:-:S06]  /*00c0*/  IMAD.WIDE R2, R9, 0x4, R2 ;  /* 0x0000000409027825 */ /* 0x001fcc00078e0202 */
[----:B-1----:R-:W4:Y:S01]  /*00d0*/  LDG.E.CONSTANT R2, desc[UR4][R2.64] ;  /* 0x0000000402027981 */ /* 0x002f22000c1e9900 */
[----:B--2---:R-:W-:-:S06]  /*00e0*/  IMAD.WIDE R4, R9, 0x4, R4 ;  /* 0x0000000409047825 */ /* 0x004fcc00078e0204 */
[----:B------:R-:W4:Y:S01]  /*00f0*/  LDG.E.CONSTANT R5, desc[UR4][R4.64] ;  /* 0x0000000404057981 */ /* 0x000f22000c1e9900 */
[----:B---3--:R-:W-:-:S04]  /*0100*/  IMAD.WIDE R6, R9, 0x4, R6 ;  /* 0x0000000409067825 */ /* 0x008fc800078e0206 */
[----:B----4-:R-:W-:-:S05]  /*0110*/  FMUL R9, R2, R5 ;  /* 0x0000000502097220 */ /* 0x010fca0000400000 */
[----:B------:R-:W-:Y:S01]  /*0120*/  STG.E desc[UR4][R6.64], R9 ;  /* 0x0000000906007986 */ /* 0x000fe2000c101904 */
[----:B------:R-:W-:Y:S05]  /*0130*/  EXIT ;  /* 0x000000000000794d */ /* 0x000fea0003800000 */
.L_x_1:
        /* <DEDUP_REMOVED lines=12> */
.L_x_3:


//--------------------- .nv.shared.reserved.0     --------------------------
	.section	.nv.shared.reserved.0,"aw",@nobits
	.weak		__nv_reservedSMEM_offset_0_alias
	.size		__nv_reservedSMEM_offset_0_alias, 0, 64
	.other		__nv_reservedSMEM_offset_0_alias,@"STO_CUDA_RESERVED_SHARED STV_DEFAULT"
__nv_reservedSMEM_offset_0_alias:
	.zero		0
	.zero		64


//--------------------- .nv.constant0.simple_mul_inplace --------------------------
	.section	.nv.constant0.simple_mul_inplace,"a",@progbits
	.sectionflags	@""
	.align	4
.nv.constant0.simple_mul_inplace:
	.zero		916


//--------------------- .nv.constant0.simple_mul  --------------------------
	.section	.nv.constant0.simple_mul,"a",@progbits
	.sectionflags	@""
	.align	4
.nv.constant0.simple_mul:
	.zero		924


//--------------------- SYMBOLS --------------------------

	.type		.nv.reservedSmem.offset0,@object
	.size		.nv.reservedSmem.offset0,0x4
